//
// Generated by NVIDIA NVVM Compiler
//
// Compiler Build ID: CL-36424714
// Cuda compilation tools, release 13.0, V13.0.88
// Based on NVVM 20.0.0
//

.version 9.0
.target sm_100
.address_size 64

	// .globl	_Z15transposeKernelPKdPdi

.visible .entry _Z15transposeKernelPKdPdi(
	.param .u64 .ptr .align 1 _Z15transposeKernelPKdPdi_param_0,
	.param .u64 .ptr .align 1 _Z15transposeKernelPKdPdi_param_1,
	.param .u32 _Z15transposeKernelPKdPdi_param_2
)
{
	.reg .b32 	%r<12>;
	.reg .b64 	%rd<9>;
	.reg .b64 	%fd<2>;

	ld.param.u64 	%rd1, [_Z15transposeKernelPKdPdi_param_0];
	ld.param.u64 	%rd2, [_Z15transposeKernelPKdPdi_param_1];
	ld.param.u32 	%r1, [_Z15transposeKernelPKdPdi_param_2];
	cvta.to.global.u64 	%rd3, %rd2;
	cvta.to.global.u64 	%rd4, %rd1;
	mov.u32 	%r2, %ntid.x;
	mov.u32 	%r3, %ctaid.x;
	mov.u32 	%r4, %tid.x;
	mad.lo.s32 	%r5, %r2, %r3, %r4;
	mov.u32 	%r6, %ntid.y;
	mov.u32 	%r7, %ctaid.y;
	mov.u32 	%r8, %tid.y;
	mad.lo.s32 	%r9, %r6, %r7, %r8;
	mad.lo.s32 	%r10, %r1, %r9, %r5;
	mad.lo.s32 	%r11, %r1, %r5, %r9;
	mul.wide.s32 	%rd5, %r10, 8;
	add.s64 	%rd6, %rd4, %rd5;
	ld.global.f64 	%fd1, [%rd6];
	mul.wide.s32 	%rd7, %r11, 8;
	add.s64 	%rd8, %rd3, %rd7;
	st.global.f64 	[%rd8], %fd1;
	ret;

}


// ===== COMPILED SASS (sm_100) =====

	.target	sm_100

	.elftype	@"ET_EXEC"


//--------------------- .note.nv.tkinfo           --------------------------
	.section	.note.nv.tkinfo,"",@"SHT_NOTE"
	.sectionflags	@"SHF_NOTE_NV_TKINFO"
	.tkinfo
        /*0018*/ 	.word	0x00000002
        /*0030*/ 	.string	""
        /*0030*/ 	.string	"ptxas"
        /*0030*/ 	.string	"Cuda compilation tools, release 13.0, V13.0.88"
        /*0030*/ 	.string	"Build cuda_13.0.r13.0/compiler.36424714_0"
        /*0030*/ 	.string	"-arch sm_100 -m 64 "



//--------------------- .note.nv.cuinfo           --------------------------
	.section	.note.nv.cuinfo,"",@"SHT_NOTE"
	.sectionflags	@"SHF_NOTE_NV_CUINFO"
        /*0018*/ 	.short	0x0002
        /*001a*/ 	.short	0x0064
        /*001c*/ 	.short	0x0082
	.zero		2


//--------------------- .nv.info                  --------------------------
	.section	.nv.info,"",@"SHT_CUDA_INFO"
	.align	4


	//----- nvinfo : EIATTR_REGCOUNT
	.align		4
        /*0000*/ 	.byte	0x04, 0x2f
        /*0002*/ 	.short	(.L_1 - .L_0)
	.align		4
.L_0:
        /*0004*/ 	.word	index@(_Z15transposeKernelPKdPdi)
        /*0008*/ 	.word	0x0000000a


	//----- nvinfo : EIATTR_FRAME_SIZE
	.align		4
.L_1:
        /*000c*/ 	.byte	0x04, 0x11
        /*000e*/ 	.short	(.L_3 - .L_2)
	.align		4
.L_2:
        /*0010*/ 	.word	index@(_Z15transposeKernelPKdPdi)
        /*0014*/ 	.word	0x00000000


	//----- nvinfo : EIATTR_MIN_STACK_SIZE
	.align		4
.L_3:
        /*0018*/ 	.byte	0x04, 0x12
        /*001a*/ 	.short	(.L_5 - .L_4)
	.align		4
.L_4:
        /*001c*/ 	.word	index@(_Z15transposeKernelPKdPdi)
        /*0020*/ 	.word	0x00000000
.L_5:


//--------------------- .nv.compat                --------------------------
	.section	.nv.compat,"",@"SHT_CUDA_COMPAT_INFO"
	.align	4
        /*0000*/ 	.byte	0x02, 0x09, 0x00, 0x00, 0x02, 0x02, 0x01, 0x00, 0x02, 0x05, 0x05, 0x00, 0x03, 0x07, 0x01, 0x01
        /*0010*/ 	.byte	0x02, 0x03, 0x00, 0x00, 0x02, 0x06, 0x01, 0x00, 0x04, 0x0b, 0x08, 0x00, 0x09, 0x00, 0x00, 0x00
        /*0020*/ 	.byte	0x00, 0x00, 0x00, 0x00


//--------------------- .nv.info._Z15transposeKernelPKdPdi --------------------------
	.section	.nv.info._Z15transposeKernelPKdPdi,"",@"SHT_CUDA_INFO"
	.sectionflags	@""
	.align	4


	//----- nvinfo : EIATTR_CUDA_API_VERSION
	.align		4
        /*0000*/ 	.byte	0x04, 0x37
        /*0002*/ 	.short	(.L_7 - .L_6)
.L_6:
        /*0004*/ 	.word	0x00000082


	//----- nvinfo : EIATTR_KPARAM_INFO
	.align		4
.L_7:
        /*0008*/ 	.byte	0x04, 0x17
        /*000a*/ 	.short	(.L_9 - .L_8)
.L_8:
        /*000c*/ 	.word	0x00000000
        /*0010*/ 	.short	0x0002
        /*0012*/ 	.short	0x0010
        /*0014*/ 	.byte	0x00, 0xf0, 0x11, 0x00


	//----- nvinfo : EIATTR_KPARAM_INFO
	.align		4
.L_9:
        /*0018*/ 	.byte	0x04, 0x17
        /*001a*/ 	.short	(.L_11 - .L_10)
.L_10:
        /*001c*/ 	.word	0x00000000
        /*0020*/ 	.short	0x0001
        /*0022*/ 	.short	0x0008
        /*0024*/ 	.byte	0x00, 0xf5, 0x21, 0x00


	//----- nvinfo : EIATTR_KPARAM_INFO
	.align		4
.L_11:
        /*0028*/ 	.byte	0x04, 0x17
        /*002a*/ 	.short	(.L_13 - .L_12)
.L_12:
        /*002c*/ 	.word	0x00000000
        /*0030*/ 	.short	0x0000
        /*0032*/ 	.short	0x0000
        /*0034*/ 	.byte	0x00, 0xf5, 0x21, 0x00


	//----- nvinfo : EIATTR_SPARSE_MMA_MASK
	.align		4
.L_13:
        /*0038*/ 	.byte	0x03, 0x50
        /*003a*/ 	.short	0x0000


	//----- nvinfo : EIATTR_MAXREG_COUNT
	.align		4
        /*003c*/ 	.byte	0x03, 0x1b
        /*003e*/ 	.short	0x00ff


	//----- nvinfo : EIATTR_MERCURY_ISA_VERSION
	.align		4
        /*0040*/ 	.byte	0x03, 0x5f
        /*0042*/ 	.short	0x0101


	//----- nvinfo : EIATTR_VRC_CTA_INIT_COUNT
	.align		4
        /*0044*/ 	.byte	0x02, 0x4a
	.zero		1
	.zero		1


	//----- nvinfo : EIATTR_EXIT_INSTR_OFFSETS
	.align		4
        /*0048*/ 	.byte	0x04, 0x1c
        /*004a*/ 	.short	(.L_15 - .L_14)


	//   ....[0]....
.L_14:
        /*004c*/ 	.word	0x00000130


	//----- nvinfo : EIATTR_CBANK_PARAM_SIZE
	.align		4
.L_15:
        /*0050*/ 	.byte	0x03, 0x19
        /*0052*/ 	.short	0x0014


	//----- nvinfo : EIATTR_PARAM_CBANK
	.align		4
        /*0054*/ 	.byte	0x04, 0x0a
        /*0056*/ 	.short	(.L_17 - .L_16)
	.align		4
.L_16:
        /*0058*/ 	.word	index@(.nv.constant0._Z15transposeKernelPKdPdi)
        /*005c*/ 	.short	0x0380
        /*005e*/ 	.short	0x0014


	//----- nvinfo : EIATTR_SW_WAR
	.align		4
.L_17:
        /*0060*/ 	.byte	0x04, 0x36
        /*0062*/ 	.short	(.L_19 - .L_18)
.L_18:
        /*0064*/ 	.word	0x00000008
.L_19:


//--------------------- .nv.callgraph             --------------------------
	.section	.nv.callgraph,"",@"SHT_CUDA_CALLGRAPH"
	.align	4
	.sectionentsize	8
	.align		4
        /*0000*/ 	.word	0x00000000
	.align		4
        /*0004*/ 	.word	0xffffffff
	.align		4
        /*0008*/ 	.word	0x00000000
	.align		4
        /*000c*/ 	.word	0xfffffffe
	.align		4
        /*0010*/ 	.word	0x00000000
	.align		4
        /*0014*/ 	.word	0xfffffffd
	.align		4
        /*0018*/ 	.word	0x00000000
	.align		4
        /*001c*/ 	.word	0xfffffffc


//--------------------- .text._Z15transposeKernelPKdPdi --------------------------
	.section	.text._Z15transposeKernelPKdPdi,"ax",@progbits
	.align	128
        .global         _Z15transposeKernelPKdPdi
        .type           _Z15transposeKernelPKdPdi,@function
        .size           _Z15transposeKernelPKdPdi,(.L_x_1 - _Z15transposeKernelPKdPdi)
        .other          _Z15transposeKernelPKdPdi,@"STO_CUDA_ENTRY STV_DEFAULT"
_Z15transposeKernelPKdPdi:
.text._Z15transposeKernelPKdPdi:
[----:B------:R-:W-:Y:S01]  /*0000*/  LDC R1, c[0x0][0x37c] ;  /* 0x0000df00ff017b82 */ /* 0x000fe20000000800 */
[----:B------:R-:W0:Y:S01]  /*0010*/  S2R R0, SR_CTAID.X ;  /* 0x0000000000007919 */ /* 0x000e220000002500 */
[----:B------:R-:W0:Y:S06]  /*0020*/  LDCU UR6, c[0x0][0x360] ;  /* 0x00006c00ff0677ac */ /* 0x000e2c0008000800 */
[----:B------:R-:W1:Y:S01]  /*0030*/  LDC.64 R2, c[0x0][0x380] ;  /* 0x0000e000ff027b82 */ /* 0x000e620000000a00 */
[----:B------:R-:W0:Y:S01]  /*0040*/  S2R R5, SR_TID.X ;  /* 0x0000000000057919 */ /* 0x000e220000002100 */
[----:B------:R-:W2:Y:S01]  /*0050*/  LDCU UR7, c[0x0][0x364] ;  /* 0x00006c80ff0777ac */ /* 0x000ea20008000800 */
[----:B------:R-:W2:Y:S01]  /*0060*/  S2R R7, SR_CTAID.Y ;  /* 0x0000000000077919 */ /* 0x000ea20000002600 */
[----:B------:R-:W3:Y:S01]  /*0070*/  LDCU UR8, c[0x0][0x390] ;  /* 0x00007200ff0877ac */ /* 0x000ee20008000800 */
[----:B------:R-:W2:Y:S01]  /*0080*/  S2R R4, SR_TID.Y ;  /* 0x0000000000047919 */ /* 0x000ea20000002200 */
[----:B------:R-:W4:Y:S01]  /*0090*/  LDCU.64 UR4, c[0x0][0x358] ;  /* 0x00006b00ff0477ac */ /* 0x000f220008000a00 */
[----:B0-----:R-:W-:-:S02]  /*00a0*/  IMAD R0, R0, UR6, R5 ;  /* 0x0000000600007c24 */ /* 0x001fc4000f8e0205 */
[----:B--2---:R-:W-:-:S04]  /*00b0*/  IMAD R7, R7, UR7, R4 ;  /* 0x0000000707077c24 */ /* 0x004fc8000f8e0204 */
[----:B---3--:R-:W-:-:S04]  /*00c0*/  IMAD R5, R7, UR8, R0 ;  /* 0x0000000807057c24 */ /* 0x008fc8000f8e0200 */
[----:B-1----:R-:W-:Y:S02]  /*00d0*/  IMAD.WIDE R2, R5, 0x8, R2 ;  /* 0x0000000805027825 */ /* 0x002fe400078e0202 */
[----:B------:R-:W0:Y:S04]  /*00e0*/  LDC.64 R4, c[0x0][0x388] ;  /* 0x0000e200ff047b82 */ /* 0x000e280000000a00 */
[----:B----4-:R-:W2:Y:S01]  /*00f0*/  LDG.E.64 R2, desc[UR4][R2.64] ;  /* 0x0000000402027981 */ /* 0x010ea2000c1e1b00 */
[----:B------:R-:W-:-:S04]  /*0100*/  IMAD R7, R0, UR8, R7 ;  /* 0x0000000800077c24 */ /* 0x000fc8000f8e0207 */
[----:B0-----:R-:W-:-:S05]  /*0110*/  IMAD.WIDE R4, R7, 0x8, R4 ;  /* 0x0000000807047825 */ /* 0x001fca00078e0204 */
[----:B--2---:R-:W-:Y:S01]  /*0120*/  STG.E.64 desc[UR4][R4.64], R2 ;  /* 0x0000000204007986 */ /* 0x004fe2000c101b04 */
[----:B------:R-:W-:Y:S05]  /*0130*/  EXIT ;  /* 0x000000000000794d */ /* 0x000fea0003800000 */
.L_x_0:
[----:B------:R-:W-:-:S00]  /*0140*/  BRA `(.L_x_0) ;  /* 0xfffffffc00fc7947 */ /* 0x000fc0000383ffff */
[----:B------:R-:W-:-:S00]  /*0150*/  NOP ;  /* 0x0000000000007918 */ /* 0x000fc00000000000 */
        /* <DEDUP_REMOVED lines=10> */
.L_x_1:


//--------------------- .nv.shared.reserved.0     --------------------------
	.section	.nv.shared.reserved.0,"aw",@nobits
	.weak		__nv_reservedSMEM_offset_0_alias
	.size		__nv_reservedSMEM_offset_0_alias, 0, 64
	.other		__nv_reservedSMEM_offset_0_alias,@"STO_CUDA_RESERVED_SHARED STV_DEFAULT"
__nv_reservedSMEM_offset_0_alias:
	.zero		0
	.zero		64


//--------------------- .nv.constant0._Z15transposeKernelPKdPdi --------------------------
	.section	.nv.constant0._Z15transposeKernelPKdPdi,"a",@progbits
	.sectionflags	@""
	.align	4
.nv.constant0._Z15transposeKernelPKdPdi:
	.zero		916


//--------------------- SYMBOLS --------------------------

	.type		.nv.reservedSmem.offset0,@object
	.size		.nv.reservedSmem.offset0,0x4
